//
// Generated by NVIDIA NVVM Compiler
//
// Compiler Build ID: CL-36424714
// Cuda compilation tools, release 13.0, V13.0.88
// Based on NVVM 20.0.0
//

.version 9.0
.target sm_100
.address_size 64

	// .globl	_Z13dotProdKernelPfPKfS1_i

.visible .entry _Z13dotProdKernelPfPKfS1_i(
	.param .u64 .ptr .align 1 _Z13dotProdKernelPfPKfS1_i_param_0,
	.param .u64 .ptr .align 1 _Z13dotProdKernelPfPKfS1_i_param_1,
	.param .u64 .ptr .align 1 _Z13dotProdKernelPfPKfS1_i_param_2,
	.param .u32 _Z13dotProdKernelPfPKfS1_i_param_3
)
{


	ret;

}


// ===== COMPILED SASS (sm_100) =====

	.target	sm_100

	.elftype	@"ET_EXEC"


//--------------------- .note.nv.tkinfo           --------------------------
	.section	.note.nv.tkinfo,"",@"SHT_NOTE"
	.sectionflags	@"SHF_NOTE_NV_TKINFO"
	.tkinfo
        /*0018*/ 	.word	0x00000002
        /*0030*/ 	.string	""
        /*0030*/ 	.string	"ptxas"
        /*0030*/ 	.string	"Cuda compilation tools, release 13.0, V13.0.88"
        /*0030*/ 	.string	"Build cuda_13.0.r13.0/compiler.36424714_0"
        /*0030*/ 	.string	"-arch sm_100 -m 64 "



//--------------------- .note.nv.cuinfo           --------------------------
	.section	.note.nv.cuinfo,"",@"SHT_NOTE"
	.sectionflags	@"SHF_NOTE_NV_CUINFO"
        /*0018*/ 	.short	0x0002
        /*001a*/ 	.short	0x0064
        /*001c*/ 	.short	0x0082
	.zero		2


//--------------------- .nv.info                  --------------------------
	.section	.nv.info,"",@"SHT_CUDA_INFO"
	.align	4


	//----- nvinfo : EIATTR_REGCOUNT
	.align		4
        /*0000*/ 	.byte	0x04, 0x2f
        /*0002*/ 	.short	(.L_1 - .L_0)
	.align		4
.L_0:
        /*0004*/ 	.word	index@(_Z13dotProdKernelPfPKfS1_i)
        /*0008*/ 	.word	0x00000004


	//----- nvinfo : EIATTR_FRAME_SIZE
	.align		4
.L_1:
        /*000c*/ 	.byte	0x04, 0x11
        /*000e*/ 	.short	(.L_3 - .L_2)
	.align		4
.L_2:
        /*0010*/ 	.word	index@(_Z13dotProdKernelPfPKfS1_i)
        /*0014*/ 	.word	0x00000000


	//----- nvinfo : EIATTR_MIN_STACK_SIZE
	.align		4
.L_3:
        /*0018*/ 	.byte	0x04, 0x12
        /*001a*/ 	.short	(.L_5 - .L_4)
	.align		4
.L_4:
        /*001c*/ 	.word	index@(_Z13dotProdKernelPfPKfS1_i)
        /*0020*/ 	.word	0x00000000
.L_5:


//--------------------- .nv.compat                --------------------------
	.section	.nv.compat,"",@"SHT_CUDA_COMPAT_INFO"
	.align	4
        /*0000*/ 	.byte	0x02, 0x09, 0x00, 0x00, 0x02, 0x02, 0x01, 0x00, 0x02, 0x05, 0x05, 0x00, 0x03, 0x07, 0x01, 0x01
        /*0010*/ 	.byte	0x02, 0x03, 0x00, 0x00, 0x02, 0x06, 0x01, 0x00, 0x04, 0x0b, 0x08, 0x00, 0x09, 0x00, 0x00, 0x00
        /*0020*/ 	.byte	0x00, 0x00, 0x00, 0x00


//--------------------- .nv.info._Z13dotProdKernelPfPKfS1_i --------------------------
	.section	.nv.info._Z13dotProdKernelPfPKfS1_i,"",@"SHT_CUDA_INFO"
	.sectionflags	@""
	.align	4


	//----- nvinfo : EIATTR_CUDA_API_VERSION
	.align		4
        /*0000*/ 	.byte	0x04, 0x37
        /*0002*/ 	.short	(.L_7 - .L_6)
.L_6:
        /*0004*/ 	.word	0x00000082


	//----- nvinfo : EIATTR_KPARAM_INFO
	.align		4
.L_7:
        /*0008*/ 	.byte	0x04, 0x17
        /*000a*/ 	.short	(.L_9 - .L_8)
.L_8:
        /*000c*/ 	.word	0x00000000
        /*0010*/ 	.short	0x0003
        /*0012*/ 	.short	0x0018
        /*0014*/ 	.byte	0x00, 0xf0, 0x11, 0x00


	//----- nvinfo : EIATTR_KPARAM_INFO
	.align		4
.L_9:
        /*0018*/ 	.byte	0x04, 0x17
        /*001a*/ 	.short	(.L_11 - .L_10)
.L_10:
        /*001c*/ 	.word	0x00000000
        /*0020*/ 	.short	0x0002
        /*0022*/ 	.short	0x0010
        /*0024*/ 	.byte	0x00, 0xf5, 0x21, 0x00


	//----- nvinfo : EIATTR_KPARAM_INFO
	.align		4
.L_11:
        /*0028*/ 	.byte	0x04, 0x17
        /*002a*/ 	.short	(.L_13 - .L_12)
.L_12:
        /*002c*/ 	.word	0x00000000
        /*0030*/ 	.short	0x0001
        /*0032*/ 	.short	0x0008
        /*0034*/ 	.byte	0x00, 0xf5, 0x21, 0x00


	//----- nvinfo : EIATTR_KPARAM_INFO
	.align		4
.L_13:
        /*0038*/ 	.byte	0x04, 0x17
        /*003a*/ 	.short	(.L_15 - .L_14)
.L_14:
        /*003c*/ 	.word	0x00000000
        /*0040*/ 	.short	0x0000
        /*0042*/ 	.short	0x0000
        /*0044*/ 	.byte	0x00, 0xf5, 0x21, 0x00


	//----- nvinfo : EIATTR_SPARSE_MMA_MASK
	.align		4
.L_15:
        /*0048*/ 	.byte	0x03, 0x50
        /*004a*/ 	.short	0x0000


	//----- nvinfo : EIATTR_MAXREG_COUNT
	.align		4
        /*004c*/ 	.byte	0x03, 0x1b
        /*004e*/ 	.short	0x00ff


	//----- nvinfo : EIATTR_MERCURY_ISA_VERSION
	.align		4
        /*0050*/ 	.byte	0x03, 0x5f
        /*0052*/ 	.short	0x0101


	//----- nvinfo : EIATTR_VRC_CTA_INIT_COUNT
	.align		4
        /*0054*/ 	.byte	0x02, 0x4a
	.zero		1
	.zero		1


	//----- nvinfo : EIATTR_EXIT_INSTR_OFFSETS
	.align		4
        /*0058*/ 	.byte	0x04, 0x1c
        /*005a*/ 	.short	(.L_17 - .L_16)


	//   ....[0]....
.L_16:
        /*005c*/ 	.word	0x00000010


	//----- nvinfo : EIATTR_CBANK_PARAM_SIZE
	.align		4
.L_17:
        /*0060*/ 	.byte	0x03, 0x19
        /*0062*/ 	.short	0x001c


	//----- nvinfo : EIATTR_PARAM_CBANK
	.align		4
        /*0064*/ 	.byte	0x04, 0x0a
        /*0066*/ 	.short	(.L_19 - .L_18)
	.align		4
.L_18:
        /*0068*/ 	.word	index@(.nv.constant0._Z13dotProdKernelPfPKfS1_i)
        /*006c*/ 	.short	0x0380
        /*006e*/ 	.short	0x001c


	//----- nvinfo : EIATTR_SW_WAR
	.align		4
.L_19:
        /*0070*/ 	.byte	0x04, 0x36
        /*0072*/ 	.short	(.L_21 - .L_20)
.L_20:
        /*0074*/ 	.word	0x00000008
.L_21:


//--------------------- .nv.callgraph             --------------------------
	.section	.nv.callgraph,"",@"SHT_CUDA_CALLGRAPH"
	.align	4
	.sectionentsize	8
	.align		4
        /*0000*/ 	.word	0x00000000
	.align		4
        /*0004*/ 	.word	0xffffffff
	.align		4
        /*0008*/ 	.word	0x00000000
	.align		4
        /*000c*/ 	.word	0xfffffffe
	.align		4
        /*0010*/ 	.word	0x00000000
	.align		4
        /*0014*/ 	.word	0xfffffffd
	.align		4
        /*0018*/ 	.word	0x00000000
	.align		4
        /*001c*/ 	.word	0xfffffffc


//--------------------- .text._Z13dotProdKernelPfPKfS1_i --------------------------
	.section	.text._Z13dotProdKernelPfPKfS1_i,"ax",@progbits
	.align	128
        .global         _Z13dotProdKernelPfPKfS1_i
        .type           _Z13dotProdKernelPfPKfS1_i,@function
        .size           _Z13dotProdKernelPfPKfS1_i,(.L_x_1 - _Z13dotProdKernelPfPKfS1_i)
        .other          _Z13dotProdKernelPfPKfS1_i,@"STO_CUDA_ENTRY STV_DEFAULT"
_Z13dotProdKernelPfPKfS1_i:
.text._Z13dotProdKernelPfPKfS1_i:
[----:B------:R-:W-:Y:S01]  /*0000*/  LDC R1, c[0x0][0x37c] ;  /* 0x0000df00ff017b82 */ /* 0x000fe20000000800 */
[----:B------:R-:W-:Y:S05]  /*0010*/  EXIT ;  /* 0x000000000000794d */ /* 0x000fea0003800000 */
.L_x_0:
[----:B------:R-:W-:-:S00]  /*0020*/  BRA `(.L_x_0) ;  /* 0xfffffffc00fc7947 */ /* 0x000fc0000383ffff */
[----:B------:R-:W-:-:S00]  /*0030*/  NOP ;  /* 0x0000000000007918 */ /* 0x000fc00000000000 */
        /* <DEDUP_REMOVED lines=12> */
.L_x_1:


//--------------------- .nv.shared.reserved.0     --------------------------
	.section	.nv.shared.reserved.0,"aw",@nobits
	.weak		__nv_reservedSMEM_offset_0_alias
	.size		__nv_reservedSMEM_offset_0_alias, 0, 64
	.other		__nv_reservedSMEM_offset_0_alias,@"STO_CUDA_RESERVED_SHARED STV_DEFAULT"
__nv_reservedSMEM_offset_0_alias:
	.zero		0
	.zero		64


//--------------------- .nv.constant0._Z13dotProdKernelPfPKfS1_i --------------------------
	.section	.nv.constant0._Z13dotProdKernelPfPKfS1_i,"a",@progbits
	.sectionflags	@""
	.align	4
.nv.constant0._Z13dotProdKernelPfPKfS1_i:
	.zero		924


//--------------------- SYMBOLS --------------------------

	.type		.nv.reservedSmem.offset0,@object
	.size		.nv.reservedSmem.offset0,0x4
